	.headerflags	@"EF_CUDA_TEXMODE_UNIFIED EF_CUDA_64BIT_ADDRESS EF_CUDA_ACCELERATORS EF_CUDA_SM90 EF_CUDA_VIRTUAL_SM(EF_CUDA_SM90)"
	.elftype	@"ET_EXEC"


//--------------------- .nv.info                  --------------------------
	.section	.nv.info,"",@"SHT_CUDA_INFO"
	.align	4


	//----- nvinfo : EIATTR_REGCOUNT
	.align		4
        /*0000*/ 	.byte	0x04, 0x2f
        /*0002*/ 	.short	(.L_1 - .L_0)
	.align		4
.L_0:
        /*0004*/ 	.word	index@(triton_poi_fused_convolution_relu_26)
        /*0008*/ 	.word	0x0000000c


	//----- nvinfo : EIATTR_MIN_STACK_SIZE
	.align		4
.L_1:
        /*000c*/ 	.byte	0x04, 0x12
        /*000e*/ 	.short	(.L_3 - .L_2)
	.align		4
.L_2:
        /*0010*/ 	.word	index@(triton_poi_fused_convolution_relu_26)
        /*0014*/ 	.word	0x00000000


	//----- nvinfo : EIATTR_FRAME_SIZE
	.align		4
.L_3:
        /*0018*/ 	.byte	0x04, 0x11
        /*001a*/ 	.short	(.L_5 - .L_4)
	.align		4
.L_4:
        /*001c*/ 	.word	index@(triton_poi_fused_convolution_relu_26)
        /*0020*/ 	.word	0x00000000


	//----- nvinfo : EIATTR_MIN_STACK_SIZE
	.align		4
.L_5:
        /*0024*/ 	.byte	0x04, 0x12
        /*0026*/ 	.short	(.L_7 - .L_6)
	.align		4
.L_6:
        /*0028*/ 	.word	index@(triton_poi_fused_convolution_relu_26)
        /*002c*/ 	.word	0x00000000
.L_7:


//--------------------- .nv.info.triton_poi_fused_convolution_relu_26 --------------------------
	.section	.nv.info.triton_poi_fused_convolution_relu_26,"",@"SHT_CUDA_INFO"
	.sectionflags	@""
	.align	4


	//----- nvinfo : EIATTR_CUDA_API_VERSION
	.align		4
        /*0000*/ 	.byte	0x04, 0x37
        /*0002*/ 	.short	(.L_9 - .L_8)
.L_8:
        /*0004*/ 	.word	0x0000007c


	//----- nvinfo : EIATTR_KPARAM_INFO
	.align		4
.L_9:
        /*0008*/ 	.byte	0x04, 0x17
        /*000a*/ 	.short	(.L_11 - .L_10)
.L_10:
        /*000c*/ 	.word	0x00000000
        /*0010*/ 	.short	0x0002
        /*0012*/ 	.short	0x0010
        /*0014*/ 	.byte	0x00, 0xf0, 0x11, 0x00


	//----- nvinfo : EIATTR_KPARAM_INFO
	.align		4
.L_11:
        /*0018*/ 	.byte	0x04, 0x17
        /*001a*/ 	.short	(.L_13 - .L_12)
.L_12:
        /*001c*/ 	.word	0x00000000
        /*0020*/ 	.short	0x0001
        /*0022*/ 	.short	0x0008
        /*0024*/ 	.byte	0x00, 0xf4, 0x21, 0x00


	//----- nvinfo : EIATTR_KPARAM_INFO
	.align		4
.L_13:
        /*0028*/ 	.byte	0x04, 0x17
        /*002a*/ 	.short	(.L_15 - .L_14)
.L_14:
        /*002c*/ 	.word	0x00000000
        /*0030*/ 	.short	0x0000
        /*0032*/ 	.short	0x0000
        /*0034*/ 	.byte	0x00, 0xf4, 0x21, 0x00


	//----- nvinfo : EIATTR_SPARSE_MMA_MASK
	.align		4
.L_15:
        /*0038*/ 	.byte	0x03, 0x50
        /*003a*/ 	.short	0x0000


	//----- nvinfo : EIATTR_MAXREG_COUNT
	.align		4
        /*003c*/ 	.byte	0x03, 0x1b
        /*003e*/ 	.short	0x00ff


	//----- nvinfo : EIATTR_EXIT_INSTR_OFFSETS
	.align		4
        /*0040*/ 	.byte	0x04, 0x1c
        /*0042*/ 	.short	(.L_17 - .L_16)


	//   ....[0]....
.L_16:
        /*0044*/ 	.word	0x00000150


	//----- nvinfo : EIATTR_REQNTID
	.align		4
.L_17:
        /*0048*/ 	.byte	0x04, 0x10
        /*004a*/ 	.short	(.L_19 - .L_18)
.L_18:
        /*004c*/ 	.word	0x00000080
        /*0050*/ 	.word	0x00000001
        /*0054*/ 	.word	0x00000001


	//----- nvinfo : EIATTR_CBANK_PARAM_SIZE
	.align		4
.L_19:
        /*0058*/ 	.byte	0x03, 0x19
        /*005a*/ 	.short	0x0014


	//----- nvinfo : EIATTR_PARAM_CBANK
	.align		4
        /*005c*/ 	.byte	0x04, 0x0a
        /*005e*/ 	.short	(.L_21 - .L_20)
	.align		4
.L_20:
        /*0060*/ 	.word	index@(.nv.constant0.triton_poi_fused_convolution_relu_26)
        /*0064*/ 	.short	0x0210
        /*0066*/ 	.short	0x0014


	//----- nvinfo : EIATTR_SW_WAR
	.align		4
.L_21:
        /*0068*/ 	.byte	0x04, 0x36
        /*006a*/ 	.short	(.L_23 - .L_22)
.L_22:
        /*006c*/ 	.word	0x00000008
.L_23:


//--------------------- .nv.callgraph             --------------------------
	.section	.nv.callgraph,"",@"SHT_CUDA_CALLGRAPH"
	.align	4
	.sectionentsize	8
	.align		4
        /*0000*/ 	.word	0x00000000
	.align		4
        /*0004*/ 	.word	0xffffffff
	.align		4
        /*0008*/ 	.word	0x00000000
	.align		4
        /*000c*/ 	.word	0xfffffffe
	.align		4
        /*0010*/ 	.word	0x00000000
	.align		4
        /*0014*/ 	.word	0xfffffffd
	.align		4
        /*0018*/ 	.word	0x00000000
	.align		4
        /*001c*/ 	.word	0xfffffffc


//--------------------- .text.triton_poi_fused_convolution_relu_26 --------------------------
	.section	.text.triton_poi_fused_convolution_relu_26,"ax",@progbits
	.align	128
        .global         triton_poi_fused_convolution_relu_26
        .type           triton_poi_fused_convolution_relu_26,@function
        .size           triton_poi_fused_convolution_relu_26,(.L_x_1 - triton_poi_fused_convolution_relu_26)
        .other          triton_poi_fused_convolution_relu_26,@"STO_CUDA_ENTRY STV_DEFAULT"
triton_poi_fused_convolution_relu_26:
.text.triton_poi_fused_convolution_relu_26:
[----:B------:R-:W-:Y:S01]  /*0000*/  LDC R1, c[0x0][0x28] ;  /* 0x00000a00ff017b82 */ /* 0x000fe20000000800 */
[----:B------:R-:W1:Y:S07]  /*0010*/  S2R R0, SR_TID.X ;  /* 0x0000000000007919 */ /* 0x000e6e0000002100 */
[----:B------:R-:W2:Y:S01]  /*0020*/  LDC.64 R4, c[0x0][0x218] ;  /* 0x00008600ff047b82 */ /* 0x000ea20000000a00 */
[----:B------:R-:W-:Y:S01]  /*0030*/  ULDC.64 UR4, c[0x0][0x208] ;  /* 0x0000820000047ab9 */ /* 0x000fe20000000a00 */
[----:B------:R-:W3:Y:S06]  /*0040*/  S2R R7, SR_CTAID.X ;  /* 0x0000000000077919 */ /* 0x000eec0000002500 */
[----:B------:R-:W4:Y:S01]  /*0050*/  LDC.64 R2, c[0x0][0x210] ;  /* 0x00008400ff027b82 */ /* 0x000f220000000a00 */
[----:B-1----:R-:W-:-:S02]  /*0060*/  LOP3.LUT R0, R0, 0x7f, RZ, 0xc0, !PT ;  /* 0x0000007f00007812 */ /* 0x002fc400078ec0ff */
[----:B---3--:R-:W-:-:S03]  /*0070*/  SHF.R.S32.HI R6, RZ, 0x18, R7 ;  /* 0x00000018ff067819 */ /* 0x008fc60000011407 */
[----:B------:R-:W-:Y:S01]  /*0080*/  IMAD R7, R7, 0x80, R0 ;  /* 0x0000008007077824 */ /* 0x000fe200078e0200 */
[----:B------:R-:W-:-:S03]  /*0090*/  SGXT R0, R6, 0x1 ;  /* 0x000000010600781a */ /* 0x000fc60000000200 */
[----:B----4-:R-:W-:Y:S01]  /*00a0*/  IMAD.WIDE R2, R7, 0x4, R2 ;  /* 0x0000000407027825 */ /* 0x010fe200078e0202 */
[----:B------:R-:W-:-:S04]  /*00b0*/  LEA.HI R0, R0, R7, RZ, 0x4 ;  /* 0x0000000700007211 */ /* 0x000fc800078f20ff */
[----:B------:R-:W-:-:S05]  /*00c0*/  LOP3.LUT R0, R0, 0xfffffff0, RZ, 0xc0, !PT ;  /* 0xfffffff000007812 */ /* 0x000fca00078ec0ff */
[----:B------:R-:W-:Y:S02]  /*00d0*/  IMAD.IADD R9, R7, 0x1, -R0 ;  /* 0x0000000107097824 */ /* 0x000fe400078e0a00 */
[----:B------:R-:W3:Y:S02]  /*00e0*/  LDG.E R0, desc[UR4][R2.64] ;  /* 0x0000000402007981 */ /* 0x000ee4000c1e1900 */
[----:B--2---:R-:W-:-:S06]  /*00f0*/  IMAD.WIDE R4, R9, 0x4, R4 ;  /* 0x0000000409047825 */ /* 0x004fcc00078e0204 */
[----:B------:R-:W3:Y:S02]  /*0100*/  LDG.E.EL R5, desc[UR4][R4.64] ;  /* 0x0000000404057981 */ /* 0x000ee4000c2e1900 */
[C---:B---3--:R-:W-:Y:S01]  /*0110*/  FADD R6, R0.reuse, R5 ;  /* 0x0000000500067221 */ /* 0x048fe20000000000 */
[----:B------:R-:W-:-:S04]  /*0120*/  FSETP.GEU.AND P0, PT, R0, -R5, PT ;  /* 0x800000050000720b */ /* 0x000fc80003f0e000 */
[----:B------:R-:W-:-:S05]  /*0130*/  FSEL R7, R6, RZ, P0 ;  /* 0x000000ff06077208 */ /* 0x000fca0000000000 */
[----:B------:R-:W-:Y:S01]  /*0140*/  STG.E desc[UR4][R2.64], R7 ;  /* 0x0000000702007986 */ /* 0x000fe2000c101904 */
[----:B------:R-:W-:Y:S05]  /*0150*/  EXIT ;  /* 0x000000000000794d */ /* 0x000fea0003800000 */
.L_x_0:
[----:B------:R-:W-:-:S00]  /*0160*/  BRA `(.L_x_0) ;  /* 0xfffffffc00fc7947 */ /* 0x000fc0000383ffff */
[----:B------:R-:W-:-:S00]  /*0170*/  NOP ;  /* 0x0000000000007918 */ /* 0x000fc00000000000 */
        /* <DEDUP_REMOVED lines=8> */
.L_x_1:


//--------------------- .nv.constant0.triton_poi_fused_convolution_relu_26 --------------------------
	.section	.nv.constant0.triton_poi_fused_convolution_relu_26,"a",@progbits
	.sectionflags	@""
	.align	4
.nv.constant0.triton_poi_fused_convolution_relu_26:
	.zero		548
